//
// Generated by NVIDIA NVVM Compiler
//
// Compiler Build ID: CL-36424714
// Cuda compilation tools, release 13.0, V13.0.88
// Based on NVVM 20.0.0
//

.version 9.0
.target sm_100
.address_size 64

	// .globl	_Z13matrixMulCUDAPfS_S_i
// _ZZ13matrixMulCUDAPfS_S_iE6smem_c has been demoted
// _ZZ13matrixMulCUDAPfS_S_iE6smem_a has been demoted
// _ZZ13matrixMulCUDAPfS_S_iE6smem_b has been demoted

.visible .entry _Z13matrixMulCUDAPfS_S_i(
	.param .u64 .ptr .align 1 _Z13matrixMulCUDAPfS_S_i_param_0,
	.param .u64 .ptr .align 1 _Z13matrixMulCUDAPfS_S_i_param_1,
	.param .u64 .ptr .align 1 _Z13matrixMulCUDAPfS_S_i_param_2,
	.param .u32 _Z13matrixMulCUDAPfS_S_i_param_3
)
{
	.reg .pred 	%p<10>;
	.reg .b32 	%r<198>;
	.reg .b32 	%f<83>;
	.reg .b64 	%rd<51>;
	// demoted variable
	.shared .align 4 .b8 _ZZ13matrixMulCUDAPfS_S_iE6smem_c[16384];
	// demoted variable
	.shared .align 4 .b8 _ZZ13matrixMulCUDAPfS_S_iE6smem_a[2048];
	// demoted variable
	.shared .align 4 .b8 _ZZ13matrixMulCUDAPfS_S_iE6smem_b[2048];
	ld.param.u64 	%rd7, [_Z13matrixMulCUDAPfS_S_i_param_0];
	ld.param.u64 	%rd8, [_Z13matrixMulCUDAPfS_S_i_param_1];
	ld.param.u32 	%r33, [_Z13matrixMulCUDAPfS_S_i_param_3];
	cvta.to.global.u64 	%rd1, %rd8;
	cvta.to.global.u64 	%rd2, %rd7;
	mov.u32 	%r34, %ctaid.x;
	shl.b32 	%r1, %r34, 6;
	mov.u32 	%r35, %ctaid.y;
	shl.b32 	%r2, %r35, 6;
	setp.lt.s32 	%p1, %r33, 1;
	@%p1 bra 	$L__BB0_11;
	ld.param.u64 	%rd50, [_Z13matrixMulCUDAPfS_S_i_param_2];
	cvta.to.global.u64 	%rd9, %rd50;
	mov.u32 	%r37, %tid.x;
	mov.u32 	%r38, %ntid.x;
	mov.u32 	%r39, %tid.y;
	mad.lo.s32 	%r3, %r38, %r39, %r37;
	mov.u32 	%r40, %ntid.y;
	mul.lo.s32 	%r4, %r38, %r40;
	shl.b32 	%r41, %r39, 1;
	shl.b32 	%r42, %r37, 1;
	add.s32 	%r5, %r3, %r4;
	max.u32 	%r43, %r5, 512;
	setp.lt.u32 	%p2, %r5, 512;
	selp.u32 	%r44, 1, 0, %p2;
	add.s32 	%r45, %r5, %r44;
	sub.s32 	%r46, %r43, %r45;
	div.u32 	%r47, %r46, %r4;
	add.s32 	%r6, %r47, %r44;
	shr.u32 	%r7, %r3, 6;
	and.b32  	%r48, %r3, 63;
	add.s32 	%r49, %r2, %r48;
	mul.lo.s32 	%r8, %r49, %r33;
	shr.u32 	%r9, %r5, 6;
	and.b32  	%r50, %r5, 63;
	add.s32 	%r51, %r2, %r50;
	mul.lo.s32 	%r10, %r51, %r33;
	add.s32 	%r11, %r5, %r4;
	shr.u32 	%r12, %r11, 6;
	and.b32  	%r52, %r11, 63;
	add.s32 	%r53, %r2, %r52;
	mul.lo.s32 	%r13, %r53, %r33;
	shl.b32 	%r54, %r37, 3;
	mov.u32 	%r55, _ZZ13matrixMulCUDAPfS_S_iE6smem_b;
	add.s32 	%r14, %r55, %r54;
	mov.u32 	%r56, _ZZ13matrixMulCUDAPfS_S_iE6smem_c;
	add.s32 	%r57, %r56, %r54;
	add.s32 	%r58, %r42, %r1;
	shl.b32 	%r59, %r39, 9;
	add.s32 	%r15, %r57, %r59;
	shl.b32 	%r60, %r39, 6;
	mov.u32 	%r61, _ZZ13matrixMulCUDAPfS_S_iE6smem_a;
	add.s32 	%r16, %r61, %r60;
	add.s32 	%r62, %r2, %r41;
	mul.lo.s32 	%r63, %r62, %r33;
	add.s32 	%r64, %r58, %r63;
	mul.wide.s32 	%rd10, %r64, 4;
	add.s64 	%rd3, %rd9, %rd10;
	add.s32 	%r65, %r63, %r33;
	cvt.u64.u32 	%rd11, %r63;
	cvt.s64.s32 	%rd12, %r1;
	cvt.u64.u32 	%rd13, %r42;
	add.s64 	%rd14, %rd13, %rd12;
	add.s64 	%rd15, %rd14, %rd11;
	shl.b64 	%rd16, %rd15, 2;
	add.s64 	%rd4, %rd9, %rd16;
	cvt.u64.u32 	%rd17, %r65;
	add.s64 	%rd18, %rd14, %rd17;
	shl.b64 	%rd19, %rd18, 2;
	add.s64 	%rd5, %rd9, %rd19;
	mov.b32 	%r192, 0;
$L__BB0_2:
	setp.gt.u32 	%p3, %r3, 511;
	@%p3 bra 	$L__BB0_10;
	and.b32  	%r18, %r6, 3;
	setp.eq.s32 	%p4, %r18, 3;
	mov.u32 	%r193, %r3;
	@%p4 bra 	$L__BB0_7;
	setp.eq.s32 	%p5, %r18, 0;
	add.s32 	%r66, %r7, %r192;
	add.s32 	%r67, %r8, %r66;
	mul.wide.u32 	%rd20, %r67, 4;
	add.s64 	%rd21, %rd2, %rd20;
	ld.global.f32 	%f1, [%rd21];
	and.b32  	%r68, %r3, 63;
	shl.b32 	%r69, %r3, 5;
	and.b32  	%r70, %r69, 2016;
	mov.u32 	%r71, _ZZ13matrixMulCUDAPfS_S_iE6smem_a;
	add.s32 	%r72, %r71, %r70;
	shl.b32 	%r73, %r7, 2;
	add.s32 	%r74, %r72, %r73;
	st.shared.f32 	[%r74], %f1;
	add.s32 	%r75, %r68, %r1;
	mad.lo.s32 	%r76, %r66, %r33, %r75;
	mul.wide.s32 	%rd22, %r76, 4;
	add.s64 	%rd23, %rd1, %rd22;
	ld.global.f32 	%f2, [%rd23];
	shl.b32 	%r77, %r7, 8;
	mov.u32 	%r78, _ZZ13matrixMulCUDAPfS_S_iE6smem_b;
	add.s32 	%r79, %r78, %r77;
	shl.b32 	%r80, %r3, 2;
	and.b32  	%r81, %r80, 252;
	add.s32 	%r82, %r79, %r81;
	st.shared.f32 	[%r82], %f2;
	mov.u32 	%r193, %r5;
	@%p5 bra 	$L__BB0_7;
	setp.eq.s32 	%p6, %r18, 1;
	add.s32 	%r83, %r9, %r192;
	add.s32 	%r84, %r10, %r83;
	mul.wide.u32 	%rd24, %r84, 4;
	add.s64 	%rd25, %rd2, %rd24;
	ld.global.f32 	%f3, [%rd25];
	and.b32  	%r85, %r5, 63;
	shl.b32 	%r86, %r5, 5;
	and.b32  	%r87, %r86, 2016;
	add.s32 	%r89, %r71, %r87;
	shl.b32 	%r90, %r9, 2;
	add.s32 	%r91, %r89, %r90;
	st.shared.f32 	[%r91], %f3;
	add.s32 	%r92, %r85, %r1;
	mad.lo.s32 	%r93, %r83, %r33, %r92;
	mul.wide.s32 	%rd26, %r93, 4;
	add.s64 	%rd27, %rd1, %rd26;
	ld.global.f32 	%f4, [%rd27];
	shl.b32 	%r94, %r9, 8;
	add.s32 	%r96, %r78, %r94;
	shl.b32 	%r97, %r5, 2;
	and.b32  	%r98, %r97, 252;
	add.s32 	%r99, %r96, %r98;
	st.shared.f32 	[%r99], %f4;
	mov.u32 	%r193, %r11;
	@%p6 bra 	$L__BB0_7;
	add.s32 	%r193, %r11, %r4;
	add.s32 	%r100, %r12, %r192;
	add.s32 	%r101, %r13, %r100;
	mul.wide.u32 	%rd28, %r101, 4;
	add.s64 	%rd29, %rd2, %rd28;
	ld.global.f32 	%f5, [%rd29];
	and.b32  	%r102, %r11, 63;
	shl.b32 	%r103, %r11, 5;
	and.b32  	%r104, %r103, 2016;
	add.s32 	%r106, %r71, %r104;
	shl.b32 	%r107, %r12, 2;
	add.s32 	%r108, %r106, %r107;
	st.shared.f32 	[%r108], %f5;
	add.s32 	%r109, %r102, %r1;
	mad.lo.s32 	%r110, %r100, %r33, %r109;
	mul.wide.s32 	%rd30, %r110, 4;
	add.s64 	%rd31, %rd1, %rd30;
	ld.global.f32 	%f6, [%rd31];
	shl.b32 	%r111, %r12, 8;
	add.s32 	%r113, %r78, %r111;
	shl.b32 	%r114, %r11, 2;
	and.b32  	%r115, %r114, 252;
	add.s32 	%r116, %r113, %r115;
	st.shared.f32 	[%r116], %f6;
$L__BB0_7:
	setp.lt.u32 	%p7, %r6, 3;
	@%p7 bra 	$L__BB0_10;
	shl.b32 	%r117, %r4, 1;
	add.s32 	%r196, %r117, %r193;
	mad.lo.s32 	%r195, %r4, 3, %r193;
	add.s32 	%r194, %r4, %r193;
$L__BB0_9:
	shr.u32 	%r118, %r193, 6;
	add.s32 	%r119, %r118, %r192;
	and.b32  	%r120, %r193, 63;
	add.s32 	%r121, %r2, %r120;
	add.s32 	%r122, %r120, %r1;
	mad.lo.s32 	%r123, %r121, %r33, %r119;
	mul.wide.u32 	%rd32, %r123, 4;
	add.s64 	%rd33, %rd2, %rd32;
	ld.global.f32 	%f7, [%rd33];
	shl.b32 	%r124, %r193, 5;
	and.b32  	%r125, %r124, 2016;
	mov.u32 	%r126, _ZZ13matrixMulCUDAPfS_S_iE6smem_a;
	add.s32 	%r127, %r126, %r125;
	shl.b32 	%r128, %r118, 2;
	add.s32 	%r129, %r127, %r128;
	st.shared.f32 	[%r129], %f7;
	mad.lo.s32 	%r130, %r119, %r33, %r122;
	mul.wide.s32 	%rd34, %r130, 4;
	add.s64 	%rd35, %rd1, %rd34;
	ld.global.f32 	%f8, [%rd35];
	shl.b32 	%r131, %r118, 8;
	mov.u32 	%r132, _ZZ13matrixMulCUDAPfS_S_iE6smem_b;
	add.s32 	%r133, %r132, %r131;
	shl.b32 	%r134, %r193, 2;
	and.b32  	%r135, %r134, 252;
	add.s32 	%r136, %r133, %r135;
	st.shared.f32 	[%r136], %f8;
	add.s32 	%r137, %r193, %r4;
	shr.u32 	%r138, %r194, 6;
	add.s32 	%r139, %r138, %r192;
	and.b32  	%r140, %r194, 63;
	add.s32 	%r141, %r2, %r140;
	add.s32 	%r142, %r140, %r1;
	mad.lo.s32 	%r143, %r141, %r33, %r139;
	mul.wide.u32 	%rd36, %r143, 4;
	add.s64 	%rd37, %rd2, %rd36;
	ld.global.f32 	%f9, [%rd37];
	shl.b32 	%r144, %r194, 5;
	and.b32  	%r145, %r144, 2016;
	add.s32 	%r146, %r126, %r145;
	shl.b32 	%r147, %r138, 2;
	add.s32 	%r148, %r146, %r147;
	st.shared.f32 	[%r148], %f9;
	mad.lo.s32 	%r149, %r139, %r33, %r142;
	mul.wide.s32 	%rd38, %r149, 4;
	add.s64 	%rd39, %rd1, %rd38;
	ld.global.f32 	%f10, [%rd39];
	shl.b32 	%r150, %r138, 8;
	add.s32 	%r151, %r132, %r150;
	shl.b32 	%r152, %r194, 2;
	and.b32  	%r153, %r152, 252;
	add.s32 	%r154, %r151, %r153;
	st.shared.f32 	[%r154], %f10;
	add.s32 	%r155, %r137, %r4;
	shr.u32 	%r156, %r196, 6;
	add.s32 	%r157, %r156, %r192;
	and.b32  	%r158, %r196, 63;
	add.s32 	%r159, %r2, %r158;
	add.s32 	%r160, %r158, %r1;
	mad.lo.s32 	%r161, %r159, %r33, %r157;
	mul.wide.u32 	%rd40, %r161, 4;
	add.s64 	%rd41, %rd2, %rd40;
	ld.global.f32 	%f11, [%rd41];
	shl.b32 	%r162, %r196, 5;
	and.b32  	%r163, %r162, 2016;
	add.s32 	%r164, %r126, %r163;
	shl.b32 	%r165, %r156, 2;
	add.s32 	%r166, %r164, %r165;
	st.shared.f32 	[%r166], %f11;
	mad.lo.s32 	%r167, %r157, %r33, %r160;
	mul.wide.s32 	%rd42, %r167, 4;
	add.s64 	%rd43, %rd1, %rd42;
	ld.global.f32 	%f12, [%rd43];
	shl.b32 	%r168, %r156, 8;
	add.s32 	%r169, %r132, %r168;
	shl.b32 	%r170, %r196, 2;
	and.b32  	%r171, %r170, 252;
	add.s32 	%r172, %r169, %r171;
	st.shared.f32 	[%r172], %f12;
	add.s32 	%r173, %r155, %r4;
	shr.u32 	%r174, %r195, 6;
	add.s32 	%r175, %r174, %r192;
	and.b32  	%r176, %r195, 63;
	add.s32 	%r177, %r2, %r176;
	add.s32 	%r178, %r176, %r1;
	mad.lo.s32 	%r179, %r177, %r33, %r175;
	mul.wide.u32 	%rd44, %r179, 4;
	add.s64 	%rd45, %rd2, %rd44;
	ld.global.f32 	%f13, [%rd45];
	shl.b32 	%r180, %r195, 5;
	and.b32  	%r181, %r180, 2016;
	add.s32 	%r182, %r126, %r181;
	shl.b32 	%r183, %r174, 2;
	add.s32 	%r184, %r182, %r183;
	st.shared.f32 	[%r184], %f13;
	mad.lo.s32 	%r185, %r175, %r33, %r178;
	mul.wide.s32 	%rd46, %r185, 4;
	add.s64 	%rd47, %rd1, %rd46;
	ld.global.f32 	%f14, [%rd47];
	shl.b32 	%r186, %r174, 8;
	add.s32 	%r187, %r132, %r186;
	shl.b32 	%r188, %r195, 2;
	and.b32  	%r189, %r188, 252;
	add.s32 	%r190, %r187, %r189;
	st.shared.f32 	[%r190], %f14;
	add.s32 	%r193, %r173, %r4;
	shl.b32 	%r191, %r4, 2;
	add.s32 	%r196, %r196, %r191;
	add.s32 	%r195, %r195, %r191;
	add.s32 	%r194, %r194, %r191;
	setp.lt.u32 	%p8, %r193, 512;
	@%p8 bra 	$L__BB0_9;
$L__BB0_10:
	bar.sync 	0;
	ld.shared.f32 	%f15, [%r15];
	ld.shared.f32 	%f16, [%r16];
	ld.shared.f32 	%f17, [%r14];
	fma.rn.f32 	%f18, %f16, %f17, %f15;
	ld.shared.f32 	%f19, [%r16+4];
	ld.shared.f32 	%f20, [%r14+256];
	fma.rn.f32 	%f21, %f19, %f20, %f18;
	ld.shared.f32 	%f22, [%r16+8];
	ld.shared.f32 	%f23, [%r14+512];
	fma.rn.f32 	%f24, %f22, %f23, %f21;
	ld.shared.f32 	%f25, [%r16+12];
	ld.shared.f32 	%f26, [%r14+768];
	fma.rn.f32 	%f27, %f25, %f26, %f24;
	ld.shared.f32 	%f28, [%r16+16];
	ld.shared.f32 	%f29, [%r14+1024];
	fma.rn.f32 	%f30, %f28, %f29, %f27;
	ld.shared.f32 	%f31, [%r16+20];
	ld.shared.f32 	%f32, [%r14+1280];
	fma.rn.f32 	%f33, %f31, %f32, %f30;
	ld.shared.f32 	%f34, [%r16+24];
	ld.shared.f32 	%f35, [%r14+1536];
	fma.rn.f32 	%f36, %f34, %f35, %f33;
	ld.shared.f32 	%f37, [%r16+28];
	ld.shared.f32 	%f38, [%r14+1792];
	fma.rn.f32 	%f39, %f37, %f38, %f36;
	st.shared.f32 	[%r15], %f39;
	st.global.f32 	[%rd3], %f39;
	ld.shared.f32 	%f40, [%r15+256];
	ld.shared.f32 	%f41, [%r16+32];
	fma.rn.f32 	%f42, %f41, %f17, %f40;
	ld.shared.f32 	%f43, [%r16+36];
	fma.rn.f32 	%f44, %f43, %f20, %f42;
	ld.shared.f32 	%f45, [%r16+40];
	fma.rn.f32 	%f46, %f45, %f23, %f44;
	ld.shared.f32 	%f47, [%r16+44];
	fma.rn.f32 	%f48, %f47, %f26, %f46;
	ld.shared.f32 	%f49, [%r16+48];
	fma.rn.f32 	%f50, %f49, %f29, %f48;
	ld.shared.f32 	%f51, [%r16+52];
	fma.rn.f32 	%f52, %f51, %f32, %f50;
	ld.shared.f32 	%f53, [%r16+56];
	fma.rn.f32 	%f54, %f53, %f35, %f52;
	ld.shared.f32 	%f55, [%r16+60];
	fma.rn.f32 	%f56, %f55, %f38, %f54;
	st.shared.f32 	[%r15+256], %f56;
	mul.wide.u32 	%rd48, %r33, 4;
	add.s64 	%rd49, %rd3, %rd48;
	st.global.f32 	[%rd49], %f56;
	ld.shared.f32 	%f57, [%r15+4];
	ld.shared.f32 	%f58, [%r14+4];
	fma.rn.f32 	%f59, %f16, %f58, %f57;
	ld.shared.f32 	%f60, [%r14+260];
	fma.rn.f32 	%f61, %f19, %f60, %f59;
	ld.shared.f32 	%f62, [%r14+516];
	fma.rn.f32 	%f63, %f22, %f62, %f61;
	ld.shared.f32 	%f64, [%r14+772];
	fma.rn.f32 	%f65, %f25, %f64, %f63;
	ld.shared.f32 	%f66, [%r14+1028];
	fma.rn.f32 	%f67, %f28, %f66, %f65;
	ld.shared.f32 	%f68, [%r14+1284];
	fma.rn.f32 	%f69, %f31, %f68, %f67;
	ld.shared.f32 	%f70, [%r14+1540];
	fma.rn.f32 	%f71, %f34, %f70, %f69;
	ld.shared.f32 	%f72, [%r14+1796];
	fma.rn.f32 	%f73, %f37, %f72, %f71;
	st.shared.f32 	[%r15+4], %f73;
	st.global.f32 	[%rd4+4], %f73;
	ld.shared.f32 	%f74, [%r15+260];
	fma.rn.f32 	%f75, %f41, %f58, %f74;
	fma.rn.f32 	%f76, %f43, %f60, %f75;
	fma.rn.f32 	%f77, %f45, %f62, %f76;
	fma.rn.f32 	%f78, %f47, %f64, %f77;
	fma.rn.f32 	%f79, %f49, %f66, %f78;
	fma.rn.f32 	%f80, %f51, %f68, %f79;
	fma.rn.f32 	%f81, %f53, %f70, %f80;
	fma.rn.f32 	%f82, %f55, %f72, %f81;
	st.shared.f32 	[%r15+260], %f82;
	st.global.f32 	[%rd5+4], %f82;
	add.s32 	%r192, %r192, 8;
	setp.lt.s32 	%p9, %r192, %r33;
	@%p9 bra 	$L__BB0_2;
$L__BB0_11:
	ret;

}


// ===== COMPILED SASS (sm_100) =====

	.target	sm_100

	.elftype	@"ET_EXEC"


//--------------------- .note.nv.tkinfo           --------------------------
	.section	.note.nv.tkinfo,"",@"SHT_NOTE"
	.sectionflags	@"SHF_NOTE_NV_TKINFO"
	.tkinfo
        /*0018*/ 	.word	0x00000002
        /*0030*/ 	.string	""
        /*0030*/ 	.string	"ptxas"
        /*0030*/ 	.string	"Cuda compilation tools, release 13.0, V13.0.88"
        /*0030*/ 	.string	"Build cuda_13.0.r13.0/compiler.36424714_0"
        /*0030*/ 	.string	"-arch sm_100 -m 64 "



//--------------------- .note.nv.cuinfo           --------------------------
	.section	.note.nv.cuinfo,"",@"SHT_NOTE"
	.sectionflags	@"SHF_NOTE_NV_CUINFO"
        /*0018*/ 	.short	0x0002
        /*001a*/ 	.short	0x0064
        /*001c*/ 	.short	0x0082
	.zero		2


//--------------------- .nv.info                  --------------------------
	.section	.nv.info,"",@"SHT_CUDA_INFO"
	.align	4


	//----- nvinfo : EIATTR_REGCOUNT
	.align		4
        /*0000*/ 	.byte	0x04, 0x2f
        /*0002*/ 	.short	(.L_1 - .L_0)
	.align		4
.L_0:
        /*0004*/ 	.word	index@(_Z13matrixMulCUDAPfS_S_i)
        /*0008*/ 	.word	0x00000028


	//----- nvinfo : EIATTR_FRAME_SIZE
	.align		4
.L_1:
        /*000c*/ 	.byte	0x04, 0x11
        /*000e*/ 	.short	(.L_3 - .L_2)
	.align		4
.L_2:
        /*0010*/ 	.word	index@(_Z13matrixMulCUDAPfS_S_i)
        /*0014*/ 	.word	0x00000000


	//----- nvinfo : EIATTR_MIN_STACK_SIZE
	.align		4
.L_3:
        /*0018*/ 	.byte	0x04, 0x12
        /*001a*/ 	.short	(.L_5 - .L_4)
	.align		4
.L_4:
        /*001c*/ 	.word	index@(_Z13matrixMulCUDAPfS_S_i)
        /*0020*/ 	.word	0x00000000
.L_5:


//--------------------- .nv.compat                --------------------------
	.section	.nv.compat,"",@"SHT_CUDA_COMPAT_INFO"
	.align	4
        /*0000*/ 	.byte	0x02, 0x09, 0x00, 0x00, 0x02, 0x02, 0x01, 0x00, 0x02, 0x05, 0x05, 0x00, 0x03, 0x07, 0x01, 0x01
        /*0010*/ 	.byte	0x02, 0x03, 0x00, 0x00, 0x02, 0x06, 0x01, 0x00, 0x04, 0x0b, 0x08, 0x00, 0x09, 0x00, 0x00, 0x00
        /*0020*/ 	.byte	0x00, 0x00, 0x00, 0x00


//--------------------- .nv.info._Z13matrixMulCUDAPfS_S_i --------------------------
	.section	.nv.info._Z13matrixMulCUDAPfS_S_i,"",@"SHT_CUDA_INFO"
	.sectionflags	@""
	.align	4


	//----- nvinfo : EIATTR_CUDA_API_VERSION
	.align		4
        /*0000*/ 	.byte	0x04, 0x37
        /*0002*/ 	.short	(.L_7 - .L_6)
.L_6:
        /*0004*/ 	.word	0x00000082


	//----- nvinfo : EIATTR_KPARAM_INFO
	.align		4
.L_7:
        /*0008*/ 	.byte	0x04, 0x17
        /*000a*/ 	.short	(.L_9 - .L_8)
.L_8:
        /*000c*/ 	.word	0x00000000
        /*0010*/ 	.short	0x0003
        /*0012*/ 	.short	0x0018
        /*0014*/ 	.byte	0x00, 0xf0, 0x11, 0x00


	//----- nvinfo : EIATTR_KPARAM_INFO
	.align		4
.L_9:
        /*0018*/ 	.byte	0x04, 0x17
        /*001a*/ 	.short	(.L_11 - .L_10)
.L_10:
        /*001c*/ 	.word	0x00000000
        /*0020*/ 	.short	0x0002
        /*0022*/ 	.short	0x0010
        /*0024*/ 	.byte	0x00, 0xf5, 0x21, 0x00


	//----- nvinfo : EIATTR_KPARAM_INFO
	.align		4
.L_11:
        /*0028*/ 	.byte	0x04, 0x17
        /*002a*/ 	.short	(.L_13 - .L_12)
.L_12:
        /*002c*/ 	.word	0x00000000
        /*0030*/ 	.short	0x0001
        /*0032*/ 	.short	0x0008
        /*0034*/ 	.byte	0x00, 0xf5, 0x21, 0x00


	//----- nvinfo : EIATTR_KPARAM_INFO
	.align		4
.L_13:
        /*0038*/ 	.byte	0x04, 0x17
        /*003a*/ 	.short	(.L_15 - .L_14)
.L_14:
        /*003c*/ 	.word	0x00000000
        /*0040*/ 	.short	0x0000
        /*0042*/ 	.short	0x0000
        /*0044*/ 	.byte	0x00, 0xf5, 0x21, 0x00


	//----- nvinfo : EIATTR_SPARSE_MMA_MASK
	.align		4
.L_15:
        /*0048*/ 	.byte	0x03, 0x50
        /*004a*/ 	.short	0x0000


	//----- nvinfo : EIATTR_MAXREG_COUNT
	.align		4
        /*004c*/ 	.byte	0x03, 0x1b
        /*004e*/ 	.short	0x00ff


	//----- nvinfo : EIATTR_NUM_BARRIERS
	.align		4
        /*0050*/ 	.byte	0x02, 0x4c
        /*0052*/ 	.byte	0x01
	.zero		1


	//----- nvinfo : EIATTR_MERCURY_ISA_VERSION
	.align		4
        /*0054*/ 	.byte	0x03, 0x5f
        /*0056*/ 	.short	0x0101


	//----- nvinfo : EIATTR_VRC_CTA_INIT_COUNT
	.align		4
        /*0058*/ 	.byte	0x02, 0x4a
	.zero		1
	.zero		1


	//----- nvinfo : EIATTR_EXIT_INSTR_OFFSETS
	.align		4
        /*005c*/ 	.byte	0x04, 0x1c
        /*005e*/ 	.short	(.L_17 - .L_16)


	//   ....[0]....
.L_16:
        /*0060*/ 	.word	0x00000030


	//   ....[1]....
        /*0064*/ 	.word	0x000014e0


	//----- nvinfo : EIATTR_CRS_STACK_SIZE
	.align		4
.L_17:
        /*0068*/ 	.byte	0x04, 0x1e
        /*006a*/ 	.short	(.L_19 - .L_18)
.L_18:
        /*006c*/ 	.word	0x00000000


	//----- nvinfo : EIATTR_CBANK_PARAM_SIZE
	.align		4
.L_19:
        /*0070*/ 	.byte	0x03, 0x19
        /*0072*/ 	.short	0x001c


	//----- nvinfo : EIATTR_PARAM_CBANK
	.align		4
        /*0074*/ 	.byte	0x04, 0x0a
        /*0076*/ 	.short	(.L_21 - .L_20)
	.align		4
.L_20:
        /*0078*/ 	.word	index@(.nv.constant0._Z13matrixMulCUDAPfS_S_i)
        /*007c*/ 	.short	0x0380
        /*007e*/ 	.short	0x001c


	//----- nvinfo : EIATTR_SW_WAR
	.align		4
.L_21:
        /*0080*/ 	.byte	0x04, 0x36
        /*0082*/ 	.short	(.L_23 - .L_22)
.L_22:
        /*0084*/ 	.word	0x00000008
.L_23:


//--------------------- .nv.callgraph             --------------------------
	.section	.nv.callgraph,"",@"SHT_CUDA_CALLGRAPH"
	.align	4
	.sectionentsize	8
	.align		4
        /*0000*/ 	.word	0x00000000
	.align		4
        /*0004*/ 	.word	0xffffffff
	.align		4
        /*0008*/ 	.word	0x00000000
	.align		4
        /*000c*/ 	.word	0xfffffffe
	.align		4
        /*0010*/ 	.word	0x00000000
	.align		4
        /*0014*/ 	.word	0xfffffffd
	.align		4
        /*0018*/ 	.word	0x00000000
	.align		4
        /*001c*/ 	.word	0xfffffffc


//--------------------- .text._Z13matrixMulCUDAPfS_S_i --------------------------
	.section	.text._Z13matrixMulCUDAPfS_S_i,"ax",@progbits
	.align	128
        .global         _Z13matrixMulCUDAPfS_S_i
        .type           _Z13matrixMulCUDAPfS_S_i,@function
        .size           _Z13matrixMulCUDAPfS_S_i,(.L_x_7 - _Z13matrixMulCUDAPfS_S_i)
        .other          _Z13matrixMulCUDAPfS_S_i,@"STO_CUDA_ENTRY STV_DEFAULT"
_Z13matrixMulCUDAPfS_S_i:
.text._Z13matrixMulCUDAPfS_S_i:
[----:B------:R-:W-:Y:S08]  /*0000*/  LDC R1, c[0x0][0x37c] ;  /* 0x0000df00ff017b82 */ /* 0x000ff00000000800 */
[----:B------:R-:W0:Y:S02]  /*0010*/  LDC R13, c[0x0][0x398] ;  /* 0x0000e600ff0d7b82 */ /* 0x000e240000000800 */
[----:B0-----:R-:W-:-:S13]  /*0020*/  ISETP.GE.AND P0, PT, R13, 0x1, PT ;  /* 0x000000010d00780c */ /* 0x001fda0003f06270 */
[----:B------:R-:W-:Y:S05]  /*0030*/  @!P0 EXIT ;  /* 0x000000000000894d */ /* 0x000fea0003800000 */
[----:B------:R-:W0:Y:S01]  /*0040*/  LDCU UR4, c[0x0][0x360] ;  /* 0x00006c00ff0477ac */ /* 0x000e220008000800 */
[----:B------:R-:W0:Y:S01]  /*0050*/  LDC R0, c[0x0][0x364] ;  /* 0x0000d900ff007b82 */ /* 0x000e220000000800 */
[----:B------:R-:W1:Y:S01]  /*0060*/  S2R R7, SR_TID.X ;  /* 0x0000000000077919 */ /* 0x000e620000002100 */
[----:B------:R-:W2:Y:S01]  /*0070*/  LDCU.64 UR12, c[0x0][0x390] ;  /* 0x00007200ff0c77ac */ /* 0x000ea20008000a00 */
[----:B------:R-:W1:Y:S01]  /*0080*/  S2R R32, SR_TID.Y ;  /* 0x0000000000207919 */ /* 0x000e620000002200 */
[----:B------:R-:W3:Y:S04]  /*0090*/  LDCU.64 UR10, c[0x0][0x358] ;  /* 0x00006b00ff0a77ac */ /* 0x000ee80008000a00 */
[----:B------:R-:W4:Y:S08]  /*00a0*/  S2UR UR5, SR_CTAID.Y ;  /* 0x00000000000579c3 */ /* 0x000f300000002600 */
[----:B------:R-:W5:Y:S01]  /*00b0*/  S2UR UR7, SR_CgaCtaId ;  /* 0x00000000000779c3 */ /* 0x000f620000008800 */
[----:B0-----:R-:W-:-:S07]  /*00c0*/  IMAD R0, R0, UR4, RZ ;  /* 0x0000000400007c24 */ /* 0x001fce000f8e02ff */
[----:B------:R-:W0:Y:S01]  /*00d0*/  LDC.64 R24, c[0x0][0x390] ;  /* 0x0000e400ff187b82 */ /* 0x000e220000000a00 */
[----:B------:R-:W2:Y:S01]  /*00e0*/  I2F.U32.RP R6, R0 ;  /* 0x0000000000067306 */ /* 0x000ea20000209000 */
[----:B------:R-:W-:Y:S01]  /*00f0*/  IMAD.MOV R11, RZ, RZ, -R0 ;  /* 0x000000ffff0b7224 */ /* 0x000fe200078e0a00 */
[----:B------:R-:W-:Y:S01]  /*0100*/  ISETP.NE.U32.AND P1, PT, R0, RZ, PT ;  /* 0x000000ff0000720c */ /* 0x000fe20003f25070 */
[----:B----4-:R-:W-:Y:S01]  /*0110*/  USHF.L.U32 UR5, UR5, 0x6, URZ ;  /* 0x0000000605057899 */ /* 0x010fe200080006ff */
[----:B-1----:R-:W-:Y:S01]  /*0120*/  IMAD R3, R32, UR4, R7 ;  /* 0x0000000420037c24 */ /* 0x002fe2000f8e0207 */
[----:B------:R-:W-:Y:S02]  /*0130*/  UMOV UR4, 0x400 ;  /* 0x0000040000047882 */ /* 0x000fe40000000000 */
[----:B------:R-:W-:Y:S02]  /*0140*/  UIADD3 UR6, UPT, UPT, UR4, 0x4800, URZ ;  /* 0x0000480004067890 */ /* 0x000fe4000fffe0ff */
[----:B------:R-:W-:Y:S01]  /*0150*/  IADD3 R5, PT, PT, R3, R0, RZ ;  /* 0x0000000003057210 */ /* 0x000fe20007ffe0ff */
[----:B--2---:R-:W1:Y:S01]  /*0160*/  MUFU.RCP R6, R6 ;  /* 0x0000000600067308 */ /* 0x004e620000001000 */
[----:B-----5:R-:W-:-:S02]  /*0170*/  ULEA UR8, UR7, UR4, 0x18 ;  /* 0x0000000407087291 */ /* 0x020fc4000f8ec0ff */
[C---:B------:R-:W-:Y:S01]  /*0180*/  ISETP.GE.U32.AND P0, PT, R5.reuse, 0x200, PT ;  /* 0x000002000500780c */ /* 0x040fe20003f06070 */
[----:B------:R-:W-:Y:S01]  /*0190*/  UIADD3 UR4, UPT, UPT, UR4, 0x4000, URZ ;  /* 0x0000400004047890 */ /* 0x000fe2000fffe0ff */
[----:B------:R-:W-:Y:S01]  /*01a0*/  VIMNMX.U32 R2, PT, PT, R5, 0x200, !PT ;  /* 0x0000020005027848 */ /* 0x000fe20007fe0000 */
[----:B------:R-:W-:Y:S01]  /*01b0*/  ULEA UR6, UR7, UR6, 0x18 ;  /* 0x0000000607067291 */ /* 0x000fe2000f8ec0ff */
[----:B------:R-:W-:Y:S01]  /*01c0*/  SEL R4, RZ, 0x1, P0 ;  /* 0x00000001ff047807 */ /* 0x000fe20000000000 */
[----:B------:R-:W-:Y:S01]  /*01d0*/  ULEA UR4, UR7, UR4, 0x18 ;  /* 0x0000000407047291 */ /* 0x000fe2000f8ec0ff */
[----:B-1----:R-:W-:-:S04]  /*01e0*/  IADD3 R8, PT, PT, R6, 0xffffffe, RZ ;  /* 0x0ffffffe06087810 */ /* 0x002fc80007ffe0ff */
[----:B------:R1:W2:Y:S02]  /*01f0*/  F2I.FTZ.U32.TRUNC.NTZ R9, R8 ;  /* 0x0000000800097305 */ /* 0x0002a4000021f000 */
[----:B-1----:R-:W-:Y:S02]  /*0200*/  IMAD.MOV.U32 R8, RZ, RZ, RZ ;  /* 0x000000ffff087224 */ /* 0x002fe400078e00ff */
[----:B--2---:R-:W-:-:S04]  /*0210*/  IMAD R11, R11, R9, RZ ;  /* 0x000000090b0b7224 */ /* 0x004fc800078e02ff */
[----:B------:R-:W-:Y:S01]  /*0220*/  IMAD.HI.U32 R6, R9, R11, R8 ;  /* 0x0000000b09067227 */ /* 0x000fe200078e0008 */
[----:B------:R-:W-:Y:S02]  /*0230*/  IADD3 R9, PT, PT, R2, -R5, -R4 ;  /* 0x8000000502097210 */ /* 0x000fe40007ffe804 */
[----:B------:R-:W1:Y:S03]  /*0240*/  S2R R2, SR_CTAID.X ;  /* 0x0000000000027919 */ /* 0x000e660000002500 */
[----:B------:R-:W-:-:S05]  /*0250*/  IMAD.HI.U32 R11, R6, R9, RZ ;  /* 0x00000009060b7227 */ /* 0x000fca00078e00ff */
[----:B------:R-:W-:-:S05]  /*0260*/  IADD3 R6, PT, PT, -R11, RZ, RZ ;  /* 0x000000ff0b067210 */ /* 0x000fca0007ffe1ff */
[----:B------:R-:W-:Y:S01]  /*0270*/  IMAD R9, R0, R6, R9 ;  /* 0x0000000600097224 */ /* 0x000fe200078e0209 */
[----:B------:R-:W-:-:S04]  /*0280*/  LEA R6, R32, UR5, 0x1 ;  /* 0x0000000520067c11 */ /* 0x000fc8000f8e08ff */
[----:B------:R-:W-:Y:S01]  /*0290*/  ISETP.GE.U32.AND P0, PT, R9, R0, PT ;  /* 0x000000000900720c */ /* 0x000fe20003f06070 */
[----:B------:R-:W-:-:S05]  /*02a0*/  IMAD R6, R6, R13, RZ ;  /* 0x0000000d06067224 */ /* 0x000fca00078e02ff */
[----:B------:R-:W-:-:S07]  /*02b0*/  IADD3 R8, PT, PT, R6, R13, RZ ;  /* 0x0000000d06087210 */ /* 0x000fce0007ffe0ff */
[----:B------:R-:W-:Y:S01]  /*02c0*/  @P0 IMAD.IADD R9, R9, 0x1, -R0 ;  /* 0x0000000109090824 */ /* 0x000fe200078e0a00 */
[----:B-1----:R-:W-:Y:S01]  /*02d0*/  SHF.L.U32 R2, R2, 0x6, RZ ;  /* 0x0000000602027819 */ /* 0x002fe200000006ff */
[----:B------:R-:W-:-:S03]  /*02e0*/  @P0 VIADD R11, R11, 0x1 ;  /* 0x000000010b0b0836 */ /* 0x000fc60000000000 */
[----:B------:R-:W-:Y:S01]  /*02f0*/  ISETP.GE.U32.AND P2, PT, R9, R0, PT ;  /* 0x000000000900720c */ /* 0x000fe20003f46070 */
[----:B------:R-:W-:-:S05]  /*0300*/  IMAD.SHL.U32 R9, R7, 0x2, RZ ;  /* 0x0000000207097824 */ /* 0x000fca00078e00ff */
[-C--:B------:R-:W-:Y:S02]  /*0310*/  IADD3 R15, P3, PT, R2, R9.reuse, RZ ;  /* 0x00000009020f7210 */ /* 0x080fe40007f7e0ff */
[----:B------:R-:W-:Y:S02]  /*0320*/  IADD3 R13, PT, PT, R6, R9, R2 ;  /* 0x00000009060d7210 */ /* 0x000fe40007ffe002 */
[----:B------:R-:W-:Y:S02]  /*0330*/  LEA.HI.X.SX32 R10, R2, RZ, 0x1, P3 ;  /* 0x000000ff020a7211 */ /* 0x000fe400018f0eff */
[-C--:B------:R-:W-:Y:S01]  /*0340*/  IADD3 R8, P3, PT, R8, R15.reuse, RZ ;  /* 0x0000000f08087210 */ /* 0x080fe20007f7e0ff */
[----:B0-----:R-:W-:Y:S01]  /*0350*/  IMAD.WIDE R24, R13, 0x4, R24 ;  /* 0x000000040d187825 */ /* 0x001fe200078e0218 */
[----:B------:R-:W-:Y:S02]  /*0360*/  IADD3 R6, P4, PT, R6, R15, RZ ;  /* 0x0000000f06067210 */ /* 0x000fe40007f9e0ff */
[----:B------:R-:W-:Y:S01]  /*0370*/  @P2 IADD3 R11, PT, PT, R11, 0x1, RZ ;  /* 0x000000010b0b2810 */ /* 0x000fe20007ffe0ff */
[----:B------:R-:W-:Y:S01]  /*0380*/  IMAD.X R9, RZ, RZ, R10, P3 ;  /* 0x000000ffff097224 */ /* 0x000fe200018e060a */
[----:B------:R-:W-:-:S02]  /*0390*/  LEA R26, P2, R8, UR12, 0x2 ;  /* 0x0000000c081a7c11 */ /* 0x000fc4000f8410ff */
[----:B------:R-:W-:Y:S02]  /*03a0*/  IADD3.X R15, PT, PT, RZ, R10, RZ, P4, !PT ;  /* 0x0000000aff0f7210 */ /* 0x000fe400027fe4ff */
[----:B------:R-:W-:Y:S02]  /*03b0*/  LEA R28, P0, R6, UR12, 0x2 ;  /* 0x0000000c061c7c11 */ /* 0x000fe4000f8010ff */
[----:B------:R-:W-:Y:S02]  /*03c0*/  @!P1 LOP3.LUT R11, RZ, R0, RZ, 0x33, !PT ;  /* 0x00000000ff0b9212 */ /* 0x000fe400078e33ff */
[----:B------:R-:W-:Y:S02]  /*03d0*/  LEA.HI.X R27, R8, UR13, R9, 0x2, P2 ;  /* 0x0000000d081b7c11 */ /* 0x000fe400090f1409 */
[----:B------:R-:W-:Y:S01]  /*03e0*/  LEA R9, R7, UR8, 0x3 ;  /* 0x0000000807097c11 */ /* 0x000fe2000f8e18ff */
[----:B------:R-:W-:Y:S01]  /*03f0*/  IMAD.IADD R4, R4, 0x1, R11 ;  /* 0x0000000104047824 */ /* 0x000fe200078e020b */
[----:B------:R-:W-:-:S02]  /*0400*/  LEA.HI.X R29, R6, UR13, R15, 0x2, P0 ;  /* 0x0000000d061d7c11 */ /* 0x000fc400080f140f */
[----:B------:R-:W-:Y:S02]  /*0410*/  LEA R6, R7, UR6, 0x3 ;  /* 0x0000000607067c11 */ /* 0x000fe4000f8e18ff */
[C---:B------:R-:W-:Y:S02]  /*0420*/  LEA R7, R32.reuse, R9, 0x9 ;  /* 0x0000000920077211 */ /* 0x040fe400078e48ff */
[----:B------:R-:W-:Y:S01]  /*0430*/  LEA R32, R32, UR4, 0x6 ;  /* 0x0000000420207c11 */ /* 0x000fe2000f8e30ff */
[----:B---3--:R-:W-:-:S06]  /*0440*/  UMOV UR4, URZ ;  /* 0x000000ff00047c82 */ /* 0x008fcc0008000000 */
.L_x_5:
[----:B------:R-:W-:Y:S01]  /*0450*/  ISETP.GT.U32.AND P0, PT, R3, 0x1ff, PT ;  /* 0x000001ff0300780c */ /* 0x000fe20003f04070 */
[----:B------:R-:W0:Y:S01]  /*0460*/  LDCU UR6, c[0x0][0x398] ;  /* 0x00007300ff0677ac */ /* 0x000e220008000800 */
[----:B------:R-:W-:Y:S11]  /*0470*/  BSSY.RECONVERGENT B0, `(.L_x_0) ;  /* 0x00000c0000007945 */ /* 0x000ff60003800200 */
[----:B-1----:R-:W-:Y:S05]  /*0480*/  @P0 BRA `(.L_x_1) ;  /* 0x0000000800f80947 */ /* 0x002fea0003800000 */
[C---:B------:R-:W-:Y:S01]  /*0490*/  LOP3.LUT R21, R4.reuse, 0x3, RZ, 0xc0, !PT ;  /* 0x0000000304157812 */ /* 0x040fe200078ec0ff */
[----:B------:R-:W-:Y:S01]  /*04a0*/  BSSY.RECONVERGENT B1, `(.L_x_2) ;  /* 0x0000055000017945 */ /* 0x000fe20003800200 */
[----:B------:R-:W-:Y:S01]  /*04b0*/  ISETP.GE.U32.AND P1, PT, R4, 0x3, PT ;  /* 0x000000030400780c */ /* 0x000fe20003f26070 */
[----:B------:R-:W-:Y:S01]  /*04c0*/  IMAD.MOV.U32 R31, RZ, RZ, R3 ;  /* 0x000000ffff1f7224 */ /* 0x000fe200078e0003 */
[----:B------:R-:W-:-:S13]  /*04d0*/  ISETP.NE.AND P0, PT, R21, 0x3, PT ;  /* 0x000000031500780c */ /* 0x000fda0003f05270 */
[----:B------:R-:W-:Y:S05]  /*04e0*/  @!P0 BRA `(.L_x_3) ;  /* 0x0000000400408947 */ /* 0x000fea0003800000 */
[----:B------:R-:W1:Y:S01]  /*04f0*/  LDC R10, c[0x0][0x398] ;  /* 0x0000e600ff0a7b82 */ /* 0x000e620000000800 */
[C---:B------:R-:W-:Y:S02]  /*0500*/  LOP3.LUT R11, R3.reuse, 0x3f, RZ, 0xc0, !PT ;  /* 0x0000003f030b7812 */ /* 0x040fe400078ec0ff */
[----:B------:R-:W-:Y:S02]  /*0510*/  SHF.R.U32.HI R20, RZ, 0x6, R3 ;  /* 0x00000006ff147819 */ /* 0x000fe40000011603 */
[----:B------:R-:W-:Y:S02]  /*0520*/  LOP3.LUT R13, R3, 0x3f, RZ, 0xc0, !PT ;  /* 0x0000003f030d7812 */ /* 0x000fe400078ec0ff */
[----:B------:R-:W-:Y:S01]  /*0530*/  IADD3 R16, PT, PT, R11, UR5, RZ ;  /* 0x000000050b107c10 */ /* 0x000fe2000fffe0ff */
[----:B------:R-:W2:Y:S01]  /*0540*/  LDC.64 R14, c[0x0][0x380] ;  /* 0x0000e000ff0e7b82 */ /* 0x000ea20000000a00 */
[----:B------:R-:W-:Y:S01]  /*0550*/  VIADD R11, R20, UR4 ;  /* 0x00000004140b7c36 */ /* 0x000fe20008000000 */
[----:B------:R-:W-:-:S06]  /*0560*/  IADD3 R12, PT, PT, R2, R13, RZ ;  /* 0x0000000d020c7210 */ /* 0x000fcc0007ffe0ff */
[----:B------:R-:W3:Y:S01]  /*0570*/  LDC.64 R8, c[0x0][0x388] ;  /* 0x0000e200ff087b82 */ /* 0x000ee20000000a00 */
[-C--:B-1----:R-:W-:Y:S02]  /*0580*/  IMAD R13, R16, R10.reuse, R11 ;  /* 0x0000000a100d7224 */ /* 0x082fe400078e020b */
[----:B------:R-:W-:Y:S02]  /*0590*/  IMAD R19, R11, R10, R12 ;  /* 0x0000000a0b137224 */ /* 0x000fe400078e020c */
[----:B--2---:R-:W-:-:S06]  /*05a0*/  IMAD.WIDE.U32 R12, R13, 0x4, R14 ;  /* 0x000000040d0c7825 */ /* 0x004fcc00078e000e */
[----:B------:R1:W2:Y:S01]  /*05b0*/  LDG.E R12, desc[UR10][R12.64] ;  /* 0x0000000a0c0c7981 */ /* 0x0002a2000c1e1900 */
[----:B---3--:R-:W-:-:S06]  /*05c0*/  IMAD.WIDE R18, R19, 0x4, R8 ;  /* 0x0000000413127825 */ /* 0x008fcc00078e0208 */
[----:B------:R-:W3:Y:S01]  /*05d0*/  LDG.E R18, desc[UR10][R18.64] ;  /* 0x0000000a12127981 */ /* 0x000ee2000c1e1900 */
[----:B------:R-:W4:Y:S01]  /*05e0*/  S2R R30, SR_CgaCtaId ;  /* 0x00000000001e7919 */ /* 0x000f220000008800 */
[----:B------:R-:W-:Y:S01]  /*05f0*/  MOV R16, 0x400 ;  /* 0x0000040000107802 */ /* 0x000fe20000000f00 */
[----:B------:R-:W-:-:S03]  /*0600*/  IMAD.SHL.U32 R11, R3, 0x20, RZ ;  /* 0x00000020030b7824 */ /* 0x000fc600078e00ff */
[C---:B------:R-:W-:Y:S01]  /*0610*/  IADD3 R17, PT, PT, R16.reuse, 0x4000, RZ ;  /* 0x0000400010117810 */ /* 0x040fe20007ffe0ff */
[----:B------:R-:W-:Y:S01]  /*0620*/  VIADD R23, R16, 0x4800 ;  /* 0x0000480010177836 */ /* 0x000fe20000000000 */
[----:B------:R-:W-:Y:S02]  /*0630*/  LOP3.LUT R11, R11, 0x7e0, RZ, 0xc0, !PT ;  /* 0x000007e00b0b7812 */ /* 0x000fe400078ec0ff */
[----:B------:R-:W-:-:S04]  /*0640*/  SHF.L.U32 R22, R3, 0x2, RZ ;  /* 0x0000000203167819 */ /* 0x000fc800000006ff */
[----:B------:R-:W-:Y:S02]  /*0650*/  LOP3.LUT R22, R22, 0xfc, RZ, 0xc0, !PT ;  /* 0x000000fc16167812 */ /* 0x000fe400078ec0ff */
[C---:B----4-:R-:W-:Y:S02]  /*0660*/  LEA R16, R30.reuse, R17, 0x18 ;  /* 0x000000111e107211 */ /* 0x050fe400078ec0ff */
[----:B------:R-:W-:-:S03]  /*0670*/  LEA R17, R30, R23, 0x18 ;  /* 0x000000171e117211 */ /* 0x000fc600078ec0ff */
[----:B------:R-:W-:Y:S01]  /*0680*/  IMAD.IADD R11, R16, 0x1, R11 ;  /* 0x00000001100b7824 */ /* 0x000fe200078e020b */
[----:B-1----:R-:W-:-:S03]  /*0690*/  LEA R13, R20, R17, 0x8 ;  /* 0x00000011140d7211 */ /* 0x002fc600078e40ff */
[----:B------:R-:W-:Y:S01]  /*06a0*/  IMAD R11, R20, 0x4, R11 ;  /* 0x00000004140b7824 */ /* 0x000fe200078e020b */
[----:B------:R-:W-:Y:S02]  /*06b0*/  IADD3 R13, PT, PT, R13, R22, RZ ;  /* 0x000000160d0d7210 */ /* 0x000fe40007ffe0ff */
[----:B------:R-:W-:Y:S01]  /*06c0*/  ISETP.NE.AND P0, PT, R21, RZ, PT ;  /* 0x000000ff1500720c */ /* 0x000fe20003f05270 */
[----:B------:R-:W-:Y:S01]  /*06d0*/  IMAD.MOV.U32 R31, RZ, RZ, R5 ;  /* 0x000000ffff1f7224 */ /* 0x000fe200078e0005 */
[----:B--2---:R1:W-:Y:S04]  /*06e0*/  STS [R11], R12 ;  /* 0x0000000c0b007388 */ /* 0x0043e80000000800 */
[----:B---3--:R1:W-:Y:S07]  /*06f0*/  STS [R13], R18 ;  /* 0x000000120d007388 */ /* 0x0083ee0000000800 */
[----:B------:R-:W-:Y:S05]  /*0700*/  @!P0 BRA `(.L_x_3) ;  /* 0x0000000000b88947 */ /* 0x000fea0003800000 */
[----:B------:R-:W-:Y:S02]  /*0710*/  ISETP.NE.AND P0, PT, R21, 0x1, PT ;  /* 0x000000011500780c */ /* 0x000fe40003f05270 */
[C---:B-1----:R-:W-:Y:S02]  /*0720*/  LOP3.LUT R12, R5.reuse, 0x3f, RZ, 0xc0, !PT ;  /* 0x0000003f050c7812 */ /* 0x042fe400078ec0ff */
[----:B------:R-:W-:Y:S02]  /*0730*/  IADD3 R31, PT, PT, R0, R5, RZ ;  /* 0x00000005001f7210 */ /* 0x000fe40007ffe0ff */
[----:B------:R-:W-:Y:S01]  /*0740*/  SHF.R.U32.HI R20, RZ, 0x6, R5 ;  /* 0x00000006ff147819 */ /* 0x000fe20000011605 */
[----:B------:R-:W-:Y:S01]  /*0750*/  VIADD R13, R12, UR5 ;  /* 0x000000050c0d7c36 */ /* 0x000fe20008000000 */
[----:B------:R-:W-:Y:S02]  /*0760*/  LOP3.LUT R11, R5, 0x3f, RZ, 0xc0, !PT ;  /* 0x0000003f050b7812 */ /* 0x000fe400078ec0ff */
[----:B------:R-:W-:-:S02]  /*0770*/  LOP3.LUT R19, R31, 0x3f, RZ, 0xc0, !PT ;  /* 0x0000003f1f137812 */ /* 0x000fc400078ec0ff */
[----:B------:R-:W-:Y:S02]  /*0780*/  SHF.R.U32.HI R18, RZ, 0x6, R31 ;  /* 0x00000006ff127819 */ /* 0x000fe4000001161f */
[----:B------:R-:W-:Y:S01]  /*0790*/  IADD3 R12, PT, PT, R2, R11, RZ ;  /* 0x0000000b020c7210 */ /* 0x000fe20007ffe0ff */
[----:B------:R-:W-:Y:S01]  /*07a0*/  VIADD R11, R20, UR4 ;  /* 0x00000004140b7c36 */ /* 0x000fe20008000000 */
[----:B------:R-:W-:Y:S01]  /*07b0*/  IADD3 R23, PT, PT, R19, UR5, RZ ;  /* 0x0000000513177c10 */ /* 0x000fe2000fffe0ff */
[----:B------:R-:W-:Y:S01]  /*07c0*/  @P0 VIADD R21, R18, UR4 ;  /* 0x0000000412150c36 */ /* 0x000fe20008000000 */
[----:B------:R-:W-:Y:S01]  /*07d0*/  @P0 IADD3 R22, PT, PT, R2, R19, RZ ;  /* 0x0000001302160210 */ /* 0x000fe20007ffe0ff */
[-C--:B------:R-:W-:Y:S02]  /*07e0*/  IMAD R13, R13, R10.reuse, R11 ;  /* 0x0000000a0d0d7224 */ /* 0x080fe400078e020b */
[-C--:B------:R-:W-:Y:S02]  /*07f0*/  IMAD R19, R11, R10.reuse, R12 ;  /* 0x0000000a0b137224 */ /* 0x080fe400078e020c */
[----:B------:R-:W-:-:S02]  /*0800*/  @P0 IMAD R23, R23, R10, R21 ;  /* 0x0000000a17170224 */ /* 0x000fc400078e0215 */
[----:B------:R-:W-:Y:S02]  /*0810*/  @P0 IMAD R21, R21, R10, R22 ;  /* 0x0000000a15150224 */ /* 0x000fe400078e0216 */
[----:B------:R-:W-:-:S04]  /*0820*/  IMAD.WIDE.U32 R10, R13, 0x4, R14 ;  /* 0x000000040d0a7825 */ /* 0x000fc800078e000e */
[----:B------:R-:W-:Y:S02]  /*0830*/  IMAD.WIDE R12, R19, 0x4, R8 ;  /* 0x00000004130c7825 */ /* 0x000fe400078e0208 */
[----:B------:R1:W2:Y:S02]  /*0840*/  LDG.E R10, desc[UR10][R10.64] ;  /* 0x0000000a0a0a7981 */ /* 0x0002a4000c1e1900 */
[----:B------:R-:W-:Y:S02]  /*0850*/  @P0 IMAD.WIDE.U32 R14, R23, 0x4, R14 ;  /* 0x00000004170e0825 */ /* 0x000fe400078e000e */
[----:B------:R-:W3:Y:S02]  /*0860*/  LDG.E R12, desc[UR10][R12.64] ;  /* 0x0000000a0c0c7981 */ /* 0x000ee4000c1e1900 */
[----:B------:R-:W-:Y:S02]  /*0870*/  @P0 IMAD.WIDE R8, R21, 0x4, R8 ;  /* 0x0000000415080825 */ /* 0x000fe400078e0208 */
[----:B------:R-:W4:Y:S04]  /*0880*/  @P0 LDG.E R14, desc[UR10][R14.64] ;  /* 0x0000000a0e0e0981 */ /* 0x000f28000c1e1900 */
[----:B------:R-:W5:Y:S01]  /*0890*/  @P0 LDG.E R8, desc[UR10][R8.64] ;  /* 0x0000000a08080981 */ /* 0x000f62000c1e1900 */
[----:B------:R-:W-:Y:S01]  /*08a0*/  IMAD.SHL.U32 R19, R5, 0x20, RZ ;  /* 0x0000002005137824 */ /* 0x000fe200078e00ff */
[----:B------:R-:W-:-:S04]  /*08b0*/  @P0 SHF.L.U32 R21, R31, 0x5, RZ ;  /* 0x000000051f150819 */ /* 0x000fc800000006ff */
[----:B------:R-:W-:Y:S02]  /*08c0*/  LOP3.LUT R19, R19, 0x7e0, RZ, 0xc0, !PT ;  /* 0x000007e013137812 */ /* 0x000fe400078ec0ff */
[----:B------:R-:W-:Y:S01]  /*08d0*/  @P0 LOP3.LUT R23, R21, 0x7e0, RZ, 0xc0, !PT ;  /* 0x000007e015170812 */ /* 0x000fe200078ec0ff */
[----:B------:R-:W-:Y:S01]  /*08e0*/  IMAD.SHL.U32 R21, R5, 0x4, RZ ;  /* 0x0000000405157824 */ /* 0x000fe200078e00ff */
[----:B------:R-:W-:Y:S01]  /*08f0*/  IADD3 R19, PT, PT, R16, R19, RZ ;  /* 0x0000001310137210 */ /* 0x000fe20007ffe0ff */
[----:B-1----:R-:W-:Y:S01]  /*0900*/  IMAD R11, R20, 0x100, R17 ;  /* 0x00000100140b7824 */ /* 0x002fe200078e0211 */
[----:B------:R-:W-:Y:S01]  /*0910*/  @P0 SHF.L.U32 R22, R31, 0x2, RZ ;  /* 0x000000021f160819 */ /* 0x000fe200000006ff */
[----:B------:R-:W-:Y:S01]  /*0920*/  @P0 IMAD.IADD R23, R16, 0x1, R23 ;  /* 0x0000000110170824 */ /* 0x000fe200078e0217 */
[----:B------:R-:W-:Y:S01]  /*0930*/  LOP3.LUT R16, R21, 0xfc, RZ, 0xc0, !PT ;  /* 0x000000fc15107812 */ /* 0x000fe200078ec0ff */
[----:B------:R-:W-:Y:S01]  /*0940*/  IMAD R19, R20, 0x4, R19 ;  /* 0x0000000414137824 */ /* 0x000fe200078e0213 */
[----:B------:R-:W-:-:S02]  /*0950*/  @P0 LEA R17, R18, R17, 0x8 ;  /* 0x0000001112110211 */ /* 0x000fc400078e40ff */
[----:B------:R-:W-:Y:S01]  /*0960*/  @P0 LOP3.LUT R22, R22, 0xfc, RZ, 0xc0, !PT ;  /* 0x000000fc16160812 */ /* 0x000fe200078ec0ff */
[----:B------:R-:W-:Y:S01]  /*0970*/  @P0 IMAD R23, R18, 0x4, R23 ;  /* 0x0000000412170824 */ /* 0x000fe200078e0217 */
[----:B------:R-:W-:Y:S02]  /*0980*/  IADD3 R11, PT, PT, R11, R16, RZ ;  /* 0x000000100b0b7210 */ /* 0x000fe40007ffe0ff */
[----:B------:R-:W-:Y:S01]  /*0990*/  @P0 IADD3 R17, PT, PT, R17, R22, RZ ;  /* 0x0000001611110210 */ /* 0x000fe20007ffe0ff */
[----:B------:R-:W-:Y:S01]  /*09a0*/  @P0 IMAD.IADD R31, R0, 0x1, R31 ;  /* 0x00000001001f0824 */ /* 0x000fe200078e021f */
[----:B--2---:R2:W-:Y:S04]  /*09b0*/  STS [R19], R10 ;  /* 0x0000000a13007388 */ /* 0x0045e80000000800 */
[----:B---3--:R2:W-:Y:S04]  /*09c0*/  STS [R11], R12 ;  /* 0x0000000c0b007388 */ /* 0x0085e80000000800 */
[----:B----4-:R2:W-:Y:S04]  /*09d0*/  @P0 STS [R23], R14 ;  /* 0x0000000e17000388 */ /* 0x0105e80000000800 */
[----:B-----5:R2:W-:Y:S02]  /*09e0*/  @P0 STS [R17], R8 ;  /* 0x0000000811000388 */ /* 0x0205e40000000800 */
.L_x_3:
[----:B0-----:R-:W-:Y:S05]  /*09f0*/  BSYNC.RECONVERGENT B1 ;  /* 0x0000000000017941 */ /* 0x001fea0003800200 */
.L_x_2:
[----:B------:R-:W-:Y:S05]  /*0a00*/  @!P1 BRA `(.L_x_1) ;  /* 0x0000000400989947 */ /* 0x000fea0003800000 */
[----:B-12---:R-:W0:Y:S01]  /*0a10*/  S2R R11, SR_CgaCtaId ;  /* 0x00000000000b7919 */ /* 0x006e220000008800 */
[----:B------:R-:W-:Y:S01]  /*0a20*/  MOV R8, 0x400 ;  /* 0x0000040000087802 */ /* 0x000fe20000000f00 */
[C---:B------:R-:W-:Y:S01]  /*0a30*/  IMAD.IADD R23, R0.reuse, 0x1, R31 ;  /* 0x0000000100177824 */ /* 0x040fe200078e021f */
[----:B------:R-:W-:Y:S02]  /*0a40*/  LEA R9, R0, R31, 0x1 ;  /* 0x0000001f00097211 */ /* 0x000fe400078e08ff */
[C---:B------:R-:W-:Y:S01]  /*0a50*/  IADD3 R10, PT, PT, R8.reuse, 0x4000, RZ ;  /* 0x00004000080a7810 */ /* 0x040fe20007ffe0ff */
[----:B------:R-:W-:-:S03]  /*0a60*/  VIADD R12, R8, 0x4800 ;  /* 0x00004800080c7836 */ /* 0x000fc60000000000 */
[C---:B0-----:R-:W-:Y:S02]  /*0a70*/  LEA R8, R11.reuse, R10, 0x18 ;  /* 0x0000000a0b087211 */ /* 0x041fe400078ec0ff */
[----:B------:R-:W-:Y:S01]  /*0a80*/  LEA R10, R11, R12, 0x18 ;  /* 0x0000000c0b0a7211 */ /* 0x000fe200078ec0ff */
[----:B------:R-:W-:-:S07]  /*0a90*/  IMAD R11, R0, 0x3, R31 ;  /* 0x00000003000b7824 */ /* 0x000fce00078e021f */
.L_x_4:
[----:B---3--:R-:W0:Y:S01]  /*0aa0*/  LDC.64 R14, c[0x0][0x380] ;  /* 0x0000e000ff0e7b82 */ /* 0x008e220000000a00 */
[----:B------:R-:W-:Y:S02]  /*0ab0*/  LOP3.LUT R17, R31, 0x3f, RZ, 0xc0, !PT ;  /* 0x0000003f1f117812 */ /* 0x000fe400078ec0ff */
[----:B------:R-:W-:Y:S02]  /*0ac0*/  SHF.R.U32.HI R33, RZ, 0x6, R31 ;  /* 0x00000006ff217819 */ /* 0x000fe4000001161f */
[----:B------:R-:W-:Y:S02]  /*0ad0*/  IADD3 R19, PT, PT, R17, UR5, RZ ;  /* 0x0000000511137c10 */ /* 0x000fe4000fffe0ff */
[----:B------:R-:W-:Y:S01]  /*0ae0*/  LOP3.LUT R35, R23, 0x3f, RZ, 0xc0, !PT ;  /* 0x0000003f17237812 */ /* 0x000fe200078ec0ff */
[----:B------:R-:W1:Y:S01]  /*0af0*/  LDC.64 R12, c[0x0][0x388] ;  /* 0x0000e200ff0c7b82 */ /* 0x000e620000000a00 */
[----:B------:R-:W-:Y:S01]  /*0b00*/  VIADD R16, R33, UR4 ;  /* 0x0000000421107c36 */ /* 0x000fe20008000000 */
[----:B------:R-:W-:-:S03]  /*0b10*/  IADD3 R17, PT, PT, R2, R17, RZ ;  /* 0x0000001102117210 */ /* 0x000fc60007ffe0ff */
[----:B------:R-:W-:Y:S01]  /*0b20*/  IMAD R19, R19, UR6, R16 ;  /* 0x0000000613137c24 */ /* 0x000fe2000f8e0210 */
[----:B------:R-:W-:Y:S01]  /*0b30*/  SHF.R.U32.HI R37, RZ, 0x6, R23 ;  /* 0x00000006ff257819 */ /* 0x000fe20000011617 */
[----:B------:R-:W-:-:S03]  /*0b40*/  IMAD R17, R16, UR6, R17 ;  /* 0x0000000610117c24 */ /* 0x000fc6000f8e0211 */
[----:B------:R-:W-:Y:S01]  /*0b50*/  IADD3 R22, PT, PT, R37, UR4, RZ ;  /* 0x0000000425167c10 */ /* 0x000fe2000fffe0ff */
[----:B0-----:R-:W-:-:S04]  /*0b60*/  IMAD.WIDE.U32 R20, R19, 0x4, R14 ;  /* 0x0000000413147825 */ /* 0x001fc800078e000e */
[----:B------:R-:W-:Y:S02]  /*0b70*/  VIADD R19, R35, UR5 ;  /* 0x0000000523137c36 */ /* 0x000fe40008000000 */
[----:B------:R0:W2:Y:S01]  /*0b80*/  LDG.E R20, desc[UR10][R20.64] ;  /* 0x0000000a14147981 */ /* 0x0000a2000c1e1900 */
[----:B-1----:R-:W-:-:S04]  /*0b90*/  IMAD.WIDE R16, R17, 0x4, R12 ;  /* 0x0000000411107825 */ /* 0x002fc800078e020c */
[----:B------:R-:W-:Y:S02]  /*0ba0*/  IMAD R19, R19, UR6, R22 ;  /* 0x0000000613137c24 */ /* 0x000fe4000f8e0216 */
[----:B------:R1:W3:Y:S02]  /*0bb0*/  LDG.E R16, desc[UR10][R16.64] ;  /* 0x0000000a10107981 */ /* 0x0002e4000c1e1900 */
[----:B------:R-:W-:-:S06]  /*0bc0*/  IMAD.WIDE.U32 R18, R19, 0x4, R14 ;  /* 0x0000000413127825 */ /* 0x000fcc00078e000e */
[----:B------:R4:W5:Y:S01]  /*0bd0*/  LDG.E R18, desc[UR10][R18.64] ;  /* 0x0000000a12127981 */ /* 0x000962000c1e1900 */
[----:B0-----:R-:W-:-:S05]  /*0be0*/  IMAD.SHL.U32 R21, R31, 0x20, RZ ;  /* 0x000000201f157824 */ /* 0x001fca00078e00ff */
[----:B------:R-:W-:-:S04]  /*0bf0*/  LOP3.LUT R21, R21, 0x7e0, RZ, 0xc0, !PT ;  /* 0x000007e015157812 */ /* 0x000fc800078ec0ff */
[----:B------:R-:W-:Y:S01]  /*0c00*/  IADD3 R30, PT, PT, R8, R21, RZ ;  /* 0x00000015081e7210 */ /* 0x000fe20007ffe0ff */
[----:B------:R-:W-:-:S04]  /*0c10*/  IMAD.SHL.U32 R34, R23, 0x20, RZ ;  /* 0x0000002017227824 */ /* 0x000fc800078e00ff */
[----:B------:R-:W-:Y:S01]  /*0c20*/  IMAD R21, R33, 0x4, R30 ;  /* 0x0000000421157824 */ /* 0x000fe200078e021e */
[----:B------:R-:W-:Y:S02]  /*0c30*/  SHF.L.U32 R30, R31, 0x2, RZ ;  /* 0x000000021f1e7819 */ /* 0x000fe400000006ff */
[----:B------:R-:W-:Y:S02]  /*0c40*/  LEA R33, R33, R10, 0x8 ;  /* 0x0000000a21217211 */ /* 0x000fe400078e40ff */
[----:B------:R-:W-:Y:S02]  /*0c50*/  LOP3.LUT R30, R30, 0xfc, RZ, 0xc0, !PT ;  /* 0x000000fc1e1e7812 */ /* 0x000fe400078ec0ff */
[----:B-1----:R-:W-:-:S03]  /*0c60*/  LOP3.LUT R17, R34, 0x7e0, RZ, 0xc0, !PT ;  /* 0x000007e022117812 */ /* 0x002fc600078ec0ff */
[----:B------:R-:W-:Y:S01]  /*0c70*/  IMAD.IADD R33, R33, 0x1, R30 ;  /* 0x0000000121217824 */ /* 0x000fe200078e021e */
[----:B------:R-:W-:Y:S01]  /*0c80*/  IADD3 R30, PT, PT, R8, R17, RZ ;  /* 0x00000011081e7210 */ /* 0x000fe20007ffe0ff */
[----:B------:R-:W-:Y:S02]  /*0c90*/  IMAD.IADD R17, R2, 0x1, R35 ;  /* 0x0000000102117824 */ /* 0x000fe400078e0223 */
[----:B----4-:R-:W-:Y:S02]  /*0ca0*/  IMAD.SHL.U32 R19, R23, 0x4, RZ ;  /* 0x0000000417137824 */ /* 0x010fe400078e00ff */
[----:B------:R-:W-:Y:S01]  /*0cb0*/  IMAD R17, R22, UR6, R17 ;  /* 0x0000000616117c24 */ /* 0x000fe2000f8e0211 */
[----:B------:R-:W-:Y:S02]  /*0cc0*/  LOP3.LUT R22, R9, 0x3f, RZ, 0xc0, !PT ;  /* 0x0000003f09167812 */ /* 0x000fe400078ec0ff */
[C---:B------:R-:W-:Y:S02]  /*0cd0*/  LEA R35, R37.reuse, R30, 0x2 ;  /* 0x0000001e25237211 */ /* 0x040fe400078e10ff */
[----:B------:R-:W-:Y:S01]  /*0ce0*/  LEA R30, R37, R10, 0x8 ;  /* 0x0000000a251e7211 */ /* 0x000fe200078e40ff */
[----:B------:R-:W-:Y:S01]  /*0cf0*/  VIADD R37, R22, UR5 ;  /* 0x0000000516257c36 */ /* 0x000fe20008000000 */
[----:B------:R-:W-:Y:S01]  /*0d00*/  LOP3.LUT R19, R19, 0xfc, RZ, 0xc0, !PT ;  /* 0x000000fc13137812 */ /* 0x000fe200078ec0ff */
[----:B------:R-:W-:-:S03]  /*0d10*/  IMAD.IADD R22, R2, 0x1, R22 ;  /* 0x0000000102167824 */ /* 0x000fc600078e0216 */
[----:B------:R-:W-:Y:S01]  /*0d20*/  IADD3 R30, PT, PT, R30, R19, RZ ;  /* 0x000000131e1e7210 */ /* 0x000fe20007ffe0ff */
[----:B--2---:R0:W-:Y:S02]  /*0d30*/  STS [R21], R20 ;  /* 0x0000001415007388 */ /* 0x0041e40000000800 */
[----:B0-----:R-:W-:Y:S02]  /*0d40*/  SHF.R.U32.HI R21, RZ, 0x6, R9 ;  /* 0x00000006ff157819 */ /* 0x001fe40000011609 */
[----:B---3--:R0:W-:Y:S02]  /*0d50*/  STS [R33], R16 ;  /* 0x0000001021007388 */ /* 0x0081e40000000800 */
[----:B------:R-:W-:Y:S02]  /*0d60*/  IADD3 R20, PT, PT, R21, UR4, RZ ;  /* 0x0000000415147c10 */ /* 0x000fe4000fffe0ff */
[----:B0-----:R-:W-:-:S03]  /*0d70*/  SHF.L.U32 R16, R9, 0x5, RZ ;  /* 0x0000000509107819 */ /* 0x001fc600000006ff */
[----:B------:R-:W-:Y:S01]  /*0d80*/  IMAD R19, R37, UR6, R20 ;  /* 0x0000000625137c24 */ /* 0x000fe2000f8e0214 */
[----:B------:R-:W-:Y:S01]  /*0d90*/  LOP3.LUT R37, R16, 0x7e0, RZ, 0xc0, !PT ;  /* 0x000007e010257812 */ /* 0x000fe200078ec0ff */
[----:B-----5:R0:W-:Y:S01]  /*0da0*/  STS [R35], R18 ;  /* 0x0000001223007388 */ /* 0x0201e20000000800 */
[----:B------:R-:W-:Y:S02]  /*0db0*/  IMAD.SHL.U32 R33, R9, 0x4, RZ ;  /* 0x0000000409217824 */ /* 0x000fe400078e00ff */
[----:B0-----:R-:W-:Y:S02]  /*0dc0*/  IMAD R35, R20, UR6, R22 ;  /* 0x0000000614237c24 */ /* 0x001fe4000f8e0216 */
[----:B------:R-:W-:Y:S01]  /*0dd0*/  IMAD.IADD R22, R8, 0x1, R37 ;  /* 0x0000000108167824 */ /* 0x000fe200078e0225 */
[----:B------:R-:W-:Y:S01]  /*0de0*/  LOP3.LUT R18, R33, 0xfc, RZ, 0xc0, !PT ;  /* 0x000000fc21127812 */ /* 0x000fe200078ec0ff */
[----:B------:R-:W-:Y:S01]  /*0df0*/  IMAD R33, R21, 0x100, R10 ;  /* 0x0000010015217824 */ /* 0x000fe200078e020a */
[----:B------:R-:W-:-:S02]  /*0e00*/  LOP3.LUT R37, R11, 0x3f, RZ, 0xc0, !PT ;  /* 0x0000003f0b257812 */ /* 0x000fc400078ec0ff */
[----:B------:R-:W-:Y:S01]  /*0e10*/  LEA R22, R21, R22, 0x2 ;  /* 0x0000001615167211 */ /* 0x000fe200078e10ff */
[----:B------:R-:W-:Y:S01]  /*0e20*/  IMAD.WIDE R20, R35, 0x4, R12 ;  /* 0x0000000423147825 */ /* 0x000fe200078e020c */
[----:B------:R-:W-:-:S03]  /*0e30*/  SHF.R.U32.HI R35, RZ, 0x6, R11 ;  /* 0x00000006ff237819 */ /* 0x000fc6000001160b */
[----:B------:R-:W-:Y:S01]  /*0e40*/  VIADD R36, R37, UR5 ;  /* 0x0000000525247c36 */ /* 0x000fe20008000000 */
[----:B------:R-:W-:Y:S01]  /*0e50*/  IADD3 R37, PT, PT, R2, R37, RZ ;  /* 0x0000002502257210 */ /* 0x000fe20007ffe0ff */
[----:B------:R-:W-:Y:S01]  /*0e60*/  VIADD R34, R35, UR4 ;  /* 0x0000000423227c36 */ /* 0x000fe20008000000 */
[----:B------:R-:W-:Y:S01]  /*0e70*/  IADD3 R33, PT, PT, R33, R18, RZ ;  /* 0x0000001221217210 */ /* 0x000fe20007ffe0ff */
[----:B------:R-:W-:Y:S01]  /*0e80*/  IMAD.WIDE R16, R17, 0x4, R12 ;  /* 0x0000000411107825 */ /* 0x000fe200078e020c */
[----:B------:R-:W2:Y:S03]  /*0e90*/  LDG.E R20, desc[UR10][R20.64] ;  /* 0x0000000a14147981 */ /* 0x000ea6000c1e1900 */
[----:B------:R-:W-:Y:S02]  /*0ea0*/  IMAD R36, R36, UR6, R34 ;  /* 0x0000000624247c24 */ /* 0x000fe4000f8e0222 */
[----:B------:R-:W-:Y:S01]  /*0eb0*/  IMAD R37, R34, UR6, R37 ;  /* 0x0000000622257c24 */ /* 0x000fe2000f8e0225 */
[----:B------:R0:W3:Y:S01]  /*0ec0*/  LDG.E R17, desc[UR10][R16.64] ;  /* 0x0000000a10117981 */ /* 0x0000e2000c1e1900 */
[----:B------:R-:W-:-:S04]  /*0ed0*/  IMAD.WIDE.U32 R18, R19, 0x4, R14 ;  /* 0x0000000413127825 */ /* 0x000fc800078e000e */
[----:B------:R-:W-:Y:S02]  /*0ee0*/  IMAD.WIDE.U32 R14, R36, 0x4, R14 ;  /* 0x00000004240e7825 */ /* 0x000fe400078e000e */
[----:B------:R1:W4:Y:S02]  /*0ef0*/  LDG.E R19, desc[UR10][R18.64] ;  /* 0x0000000a12137981 */ /* 0x000324000c1e1900 */
[----:B------:R-:W-:Y:S02]  /*0f00*/  IMAD.WIDE R12, R37, 0x4, R12 ;  /* 0x00000004250c7825 */ /* 0x000fe400078e020c */
[----:B------:R-:W5:Y:S04]  /*0f10*/  LDG.E R14, desc[UR10][R14.64] ;  /* 0x0000000a0e0e7981 */ /* 0x000f68000c1e1900 */
[----:B------:R-:W5:Y:S01]  /*0f20*/  LDG.E R12, desc[UR10][R12.64] ;  /* 0x0000000a0c0c7981 */ /* 0x000f62000c1e1900 */
[C---:B0-----:R-:W-:Y:S01]  /*0f30*/  SHF.L.U32 R16, R11.reuse, 0x5, RZ ;  /* 0x000000050b107819 */ /* 0x041fe200000006ff */
[----:B-1----:R-:W-:-:S03]  /*0f40*/  IMAD.SHL.U32 R18, R11, 0x4, RZ ;  /* 0x000000040b127824 */ /* 0x002fc600078e00ff */
[----:B------:R-:W-:Y:S02]  /*0f50*/  LOP3.LUT R21, R16, 0x7e0, RZ, 0xc0, !PT ;  /* 0x000007e010157812 */ /* 0x000fe400078ec0ff */
[----:B------:R-:W-:Y:S01]  /*0f60*/  LOP3.LUT R37, R18, 0xfc, RZ, 0xc0, !PT ;  /* 0x000000fc12257812 */ /* 0x000fe200078ec0ff */
[----:B------:R-:W-:Y:S01]  /*0f70*/  IMAD R18, R35, 0x100, R10 ;  /* 0x0000010023127824 */ /* 0x000fe200078e020a */
[----:B------:R-:W-:-:S04]  /*0f80*/  IADD3 R16, PT, PT, R8, R21, RZ ;  /* 0x0000001508107210 */ /* 0x000fc80007ffe0ff */
[----:B------:R-:W-:Y:S02]  /*0f90*/  LEA R35, R35, R16, 0x2 ;  /* 0x0000001023237211 */ /* 0x000fe400078e10ff */
[----:B------:R-:W-:Y:S02]  /*0fa0*/  IADD3 R37, PT, PT, R18, R37, RZ ;  /* 0x0000002512257210 */ /* 0x000fe40007ffe0ff */
[----:B------:R-:W-:-:S04]  /*0fb0*/  IADD3 R31, PT, PT, R0, R31, R0 ;  /* 0x0000001f001f7210 */ /* 0x000fc80007ffe000 */
[----:B------:R-:W-:-:S04]  /*0fc0*/  IADD3 R31, PT, PT, R0, R31, R0 ;  /* 0x0000001f001f7210 */ /* 0x000fc80007ffe000 */
[----:B------:R-:W-:Y:S01]  /*0fd0*/  ISETP.GE.U32.AND P0, PT, R31, 0x200, PT ;  /* 0x000002001f00780c */ /* 0x000fe20003f06070 */
[C---:B------:R-:W-:Y:S01]  /*0fe0*/  IMAD R9, R0.reuse, 0x4, R9 ;  /* 0x0000000400097824 */ /* 0x040fe200078e0209 */
[C---:B------:R-:W-:Y:S02]  /*0ff0*/  LEA R11, R0.reuse, R11, 0x2 ;  /* 0x0000000b000b7211 */ /* 0x040fe400078e10ff */
[----:B------:R-:W-:Y:S01]  /*1000*/  LEA R23, R0, R23, 0x2 ;  /* 0x0000001700177211 */ /* 0x000fe200078e10ff */
[----:B---3--:R3:W-:Y:S04]  /*1010*/  STS [R30], R17 ;  /* 0x000000111e007388 */ /* 0x0087e80000000800 */
[----:B----4-:R3:W-:Y:S04]  /*1020*/  STS [R22], R19 ;  /* 0x0000001316007388 */ /* 0x0107e80000000800 */
[----:B--2---:R3:W-:Y:S04]  /*1030*/  STS [R33], R20 ;  /* 0x0000001421007388 */ /* 0x0047e80000000800 */
[----:B-----5:R3:W-:Y:S04]  /*1040*/  STS [R35], R14 ;  /* 0x0000000e23007388 */ /* 0x0207e80000000800 */
[----:B------:R3:W-:Y:S01]  /*1050*/  STS [R37], R12 ;  /* 0x0000000c25007388 */ /* 0x0007e20000000800 */
[----:B------:R-:W-:Y:S05]  /*1060*/  @!P0 BRA `(.L_x_4) ;  /* 0xfffffff8008c8947 */ /* 0x000fea000383ffff */
.L_x_1:
[----:B0-----:R-:W-:Y:S05]  /*1070*/  BSYNC.RECONVERGENT B0 ;  /* 0x0000000000007941 */ /* 0x001fea0003800200 */
.L_x_0:
[----:B------:R-:W-:Y:S01]  /*1080*/  BAR.SYNC.DEFER_BLOCKING 0x0 ;  /* 0x0000000000007b1d */ /* 0x000fe20000010000 */
[----:B------:R-:W-:-:S05]  /*1090*/  UIADD3 UR4, UPT, UPT, UR4, 0x8, URZ ;  /* 0x0000000804047890 */ /* 0x000fca000fffe0ff */
[----:B--23--:R-:W-:Y:S04]  /*10a0*/  LDS R17, [R7] ;  /* 0x0000000007117984 */ /* 0x00cfe80000000800 */
[----:B------:R-:W-:Y:S04]  /*10b0*/  LDS R23, [R6] ;  /* 0x0000000006177984 */ /* 0x000fe80000000800 */
[----:B-1----:R-:W0:Y:S04]  /*10c0*/  LDS.128 R8, [R32] ;  /* 0x0000000020087984 */ /* 0x002e280000000c00 */
[----:B------:R-:W1:Y:S04]  /*10d0*/  LDS R22, [R6+0x100] ;  /* 0x0001000006167984 */ /* 0x000e680000000800 */
[----:B------:R-:W2:Y:S04]  /*10e0*/  LDS R21, [R6+0x200] ;  /* 0x0002000006157984 */ /* 0x000ea80000000800 */
[----:B------:R-:W3:Y:S04]  /*10f0*/  LDS R20, [R6+0x300] ;  /* 0x0003000006147984 */ /* 0x000ee80000000800 */
[----:B------:R-:W-:Y:S04]  /*1100*/  LDS R33, [R6+0x400] ;  /* 0x0004000006217984 */ /* 0x000fe80000000800 */
[----:B------:R-:W4:Y:S04]  /*1110*/  LDS.128 R12, [R32+0x10] ;  /* 0x00001000200c7984 */ /* 0x000f280000000c00 */
[----:B------:R-:W5:Y:S04]  /*1120*/  LDS R34, [R6+0x500] ;  /* 0x0005000006227984 */ /* 0x000f680000000800 */
[----:B------:R-:W5:Y:S04]  /*1130*/  LDS R31, [R6+0x600] ;  /* 0x00060000061f7984 */ /* 0x000f680000000800 */
[----:B------:R-:W5:Y:S04]  /*1140*/  LDS R30, [R6+0x700] ;  /* 0x00070000061e7984 */ /* 0x000f680000000800 */
[----:B------:R-:W-:Y:S01]  /*1150*/  LDS R36, [R7+0x100] ;  /* 0x0001000007247984 */ /* 0x000fe20000000800 */
[----:B0-----:R-:W-:-:S03]  /*1160*/  FFMA R17, R8, R23, R17 ;  /* 0x0000001708117223 */ /* 0x001fc60000000011 */
[----:B------:R-:W-:Y:S01]  /*1170*/  LDS R37, [R7+0x4] ;  /* 0x0000040007257984 */ /* 0x000fe20000000800 */
[----:B-1----:R-:W-:-:S04]  /*1180*/  FFMA R16, R22, R9, R17 ;  /* 0x0000000916107223 */ /* 0x002fc80000000011 */
[----:B--2---:R-:W-:-:S04]  /*1190*/  FFMA R17, R21, R10, R16 ;  /* 0x0000000a15117223 */ /* 0x004fc80000000010 */
[----:B---3--:R-:W-:-:S04]  /*11a0*/  FFMA R17, R20, R11, R17 ;  /* 0x0000000b14117223 */ /* 0x008fc80000000011 */
[----:B----4-:R-:W-:-:S04]  /*11b0*/  FFMA R17, R12, R33, R17 ;  /* 0x000000210c117223 */ /* 0x010fc80000000011 */
[----:B-----5:R-:W-:-:S04]  /*11c0*/  FFMA R16, R34, R13, R17 ;  /* 0x0000000d22107223 */ /* 0x020fc80000000011 */
[----:B------:R-:W-:-:S04]  /*11d0*/  FFMA R17, R31, R14, R16 ;  /* 0x0000000e1f117223 */ /* 0x000fc80000000010 */
[----:B------:R-:W-:-:S05]  /*11e0*/  FFMA R35, R30, R15, R17 ;  /* 0x0000000f1e237223 */ /* 0x000fca0000000011 */
[----:B------:R-:W-:Y:S04]  /*11f0*/  STS [R7], R35 ;  /* 0x0000002307007388 */ /* 0x000fe80000000800 */
[----:B------:R-:W0:Y:S04]  /*1200*/  LDS.128 R16, [R32+0x20] ;  /* 0x0000200020107984 */ /* 0x000e280000000c00 */
[----:B------:R-:W-:Y:S01]  /*1210*/  STG.E desc[UR10][R24.64], R35 ;  /* 0x0000002318007986 */ /* 0x000fe2000c10190a */
[----:B0-----:R-:W-:-:S04]  /*1220*/  FFMA R23, R23, R16, R36 ;  /* 0x0000001017177223 */ /* 0x001fc80000000024 */
[----:B------:R-:W-:-:S04]  /*1230*/  FFMA R22, R22, R17, R23 ;  /* 0x0000001116167223 */ /* 0x000fc80000000017 */
[----:B------:R-:W-:-:S04]  /*1240*/  FFMA R21, R21, R18, R22 ;  /* 0x0000001215157223 */ /* 0x000fc80000000016 */
[----:B------:R-:W-:Y:S02]  /*1250*/  FFMA R36, R20, R19, R21 ;  /* 0x0000001314247223 */ /* 0x000fe40000000015 */
[----:B------:R-:W0:Y:S02]  /*1260*/  LDS.128 R20, [R32+0x30] ;  /* 0x0000300020147984 */ /* 0x000e240000000c00 */
[----:B0-----:R-:W-:-:S04]  /*1270*/  FFMA R33, R33, R20, R36 ;  /* 0x0000001421217223 */ /* 0x001fc80000000024 */
[----:B------:R-:W-:Y:S02]  /*1280*/  FFMA R34, R34, R21, R33 ;  /* 0x0000001522227223 */ /* 0x000fe40000000021 */
[----:B------:R-:W0:Y:S02]  /*1290*/  LDC R33, c[0x0][0x398] ;  /* 0x0000e600ff217b82 */ /* 0x000e240000000800 */
[----:B------:R-:W-:-:S04]  /*12a0*/  FFMA R31, R31, R22, R34 ;  /* 0x000000161f1f7223 */ /* 0x000fc80000000022 */
[----:B------:R-:W-:-:S05]  /*12b0*/  FFMA R36, R30, R23, R31 ;  /* 0x000000171e247223 */ /* 0x000fca000000001f */
[----:B------:R-:W-:Y:S04]  /*12c0*/  STS [R7+0x100], R36 ;  /* 0x0001002407007388 */ /* 0x000fe80000000800 */
[----:B------:R-:W1:Y:S04]  /*12d0*/  LDS R35, [R6+0x4] ;  /* 0x0000040006237984 */ /* 0x000e680000000800 */
[----:B------:R-:W2:Y:S01]  /*12e0*/  LDS R34, [R6+0x104] ;  /* 0x0001040006227984 */ /* 0x000ea20000000800 */
[C---:B0-----:R-:W-:Y:S01]  /*12f0*/  IMAD.WIDE.U32 R30, R33.reuse, 0x4, R24 ;  /* 0x00000004211e7825 */ /* 0x041fe200078e0018 */
[----:B------:R-:W-:-:S04]  /*1300*/  ISETP.LE.AND P0, PT, R33, UR4, PT ;  /* 0x0000000421007c0c */ /* 0x000fc8000bf03270 */
[----:B------:R-:W-:Y:S01]  /*1310*/  STG.E desc[UR10][R30.64], R36 ;  /* 0x000000241e007986 */ /* 0x000fe2000c10190a */
[----:B-1----:R-:W-:-:S03]  /*1320*/  FFMA R37, R8, R35, R37 ;  /* 0x0000002308257223 */ /* 0x002fc60000000025 */
[----:B------:R-:W-:Y:S01]  /*1330*/  LDS R8, [R6+0x304] ;  /* 0x0003040006087984 */ /* 0x000fe20000000800 */
[----:B--2---:R-:W-:-:S03]  /*1340*/  FFMA R37, R34, R9, R37 ;  /* 0x0000000922257223 */ /* 0x004fc60000000025 */
[----:B------:R-:W0:Y:S02]  /*1350*/  LDS R9, [R6+0x204] ;  /* 0x0002040006097984 */ /* 0x000e240000000800 */
[----:B0-----:R-:W-:Y:S02]  /*1360*/  FFMA R37, R9, R10, R37 ;  /* 0x0000000a09257223 */ /* 0x001fe40000000025 */
[----:B------:R-:W-:Y:S02]  /*1370*/  LDS R10, [R6+0x504] ;  /* 0x00050400060a7984 */ /* 0x000fe40000000800 */
[----:B------:R-:W-:Y:S02]  /*1380*/  FFMA R37, R8, R11, R37 ;  /* 0x0000000b08257223 */ /* 0x000fe40000000025 */
[----:B------:R-:W0:Y:S02]  /*1390*/  LDS R11, [R6+0x404] ;  /* 0x00040400060b7984 */ /* 0x000e240000000800 */
[----:B0-----:R-:W-:-:S02]  /*13a0*/  FFMA R37, R12, R11, R37 ;  /* 0x0000000b0c257223 */ /* 0x001fc40000000025 */
[----:B------:R-:W-:Y:S02]  /*13b0*/  LDS R12, [R6+0x704] ;  /* 0x00070400060c7984 */ /* 0x000fe40000000800 */
[----:B------:R-:W-:Y:S02]  /*13c0*/  FFMA R30, R10, R13, R37 ;  /* 0x0000000d0a1e7223 */ /* 0x000fe40000000025 */
[----:B------:R-:W0:Y:S02]  /*13d0*/  LDS R13, [R6+0x604] ;  /* 0x00060400060d7984 */ /* 0x000e240000000800 */
[----:B0-----:R-:W-:-:S04]  /*13e0*/  FFMA R31, R13, R14, R30 ;  /* 0x0000000e0d1f7223 */ /* 0x001fc8000000001e */
[----:B------:R-:W-:Y:S02]  /*13f0*/  FFMA R15, R12, R15, R31 ;  /* 0x0000000f0c0f7223 */ /* 0x000fe4000000001f */
[----:B------:R-:W0:Y:S04]  /*1400*/  LDS R31, [R7+0x104] ;  /* 0x00010400071f7984 */ /* 0x000e280000000800 */
[----:B------:R1:W-:Y:S04]  /*1410*/  STG.E desc[UR10][R28.64+0x4], R15 ;  /* 0x0000040f1c007986 */ /* 0x0003e8000c10190a */
[----:B------:R1:W-:Y:S01]  /*1420*/  STS [R7+0x4], R15 ;  /* 0x0000040f07007388 */ /* 0x0003e20000000800 */
[----:B0-----:R-:W-:-:S04]  /*1430*/  FFMA R31, R16, R35, R31 ;  /* 0x00000023101f7223 */ /* 0x001fc8000000001f */
[----:B------:R-:W-:-:S04]  /*1440*/  FFMA R34, R34, R17, R31 ;  /* 0x0000001122227223 */ /* 0x000fc8000000001f */
[----:B------:R-:W-:-:S04]  /*1450*/  FFMA R9, R9, R18, R34 ;  /* 0x0000001209097223 */ /* 0x000fc80000000022 */
[----:B------:R-:W-:-:S04]  /*1460*/  FFMA R9, R8, R19, R9 ;  /* 0x0000001308097223 */ /* 0x000fc80000000009 */
[----:B------:R-:W-:-:S04]  /*1470*/  FFMA R9, R20, R11, R9 ;  /* 0x0000000b14097223 */ /* 0x000fc80000000009 */
[----:B------:R-:W-:-:S04]  /*1480*/  FFMA R10, R10, R21, R9 ;  /* 0x000000150a0a7223 */ /* 0x000fc80000000009 */
[----:B------:R-:W-:-:S04]  /*1490*/  FFMA R13, R13, R22, R10 ;  /* 0x000000160d0d7223 */ /* 0x000fc8000000000a */
[----:B------:R-:W-:-:S05]  /*14a0*/  FFMA R13, R12, R23, R13 ;  /* 0x000000170c0d7223 */ /* 0x000fca000000000d */
[----:B------:R1:W-:Y:S04]  /*14b0*/  STS [R7+0x104], R13 ;  /* 0x0001040d07007388 */ /* 0x0003e80000000800 */
[----:B------:R1:W-:Y:S01]  /*14c0*/  STG.E desc[UR10][R26.64+0x4], R13 ;  /* 0x0000040d1a007986 */ /* 0x0003e2000c10190a */
[----:B------:R-:W-:Y:S05]  /*14d0*/  @!P0 BRA `(.L_x_5) ;  /* 0xffffffec00dc8947 */ /* 0x000fea000383ffff */
[----:B------:R-:W-:Y:S05]  /*14e0*/  EXIT ;  /* 0x000000000000794d */ /* 0x000fea0003800000 */
.L_x_6:
[----:B------:R-:W-:-:S00]  /*14f0*/  BRA `(.L_x_6) ;  /* 0xfffffffc00fc7947 */ /* 0x000fc0000383ffff */
[----:B------:R-:W-:-:S00]  /*1500*/  NOP ;  /* 0x0000000000007918 */ /* 0x000fc00000000000 */
[----:B------:R-:W-:-:S00]  /*1510*/  NOP ;  /* 0x0000000000007918 */ /* 0x000fc00000000000 */
[----:B------:R-:W-:-:S00]  /*1520*/  NOP ;  /* 0x0000000000007918 */ /* 0x000fc00000000000 */
[----:B------:R-:W-:-:S00]  /*1530*/  NOP ;  /* 0x0000000000007918 */ /* 0x000fc00000000000 */
[----:B------:R-:W-:-:S00]  /*1540*/  NOP ;  /* 0x0000000000007918 */ /* 0x000fc00000000000 */
[----:B------:R-:W-:-:S00]  /*1550*/  NOP ;  /* 0x0000000000007918 */ /* 0x000fc00000000000 */
[----:B------:R-:W-:-:S00]  /*1560*/  NOP ;  /* 0x0000000000007918 */ /* 0x000fc00000000000 */
[----:B------:R-:W-:-:S00]  /*1570*/  NOP ;  /* 0x0000000000007918 */ /* 0x000fc00000000000 */
.L_x_7:


//--------------------- .nv.shared._Z13matrixMulCUDAPfS_S_i --------------------------
	.section	.nv.shared._Z13matrixMulCUDAPfS_S_i,"aw",@nobits
	.sectionflags	@""
	.align	4
.nv.shared._Z13matrixMulCUDAPfS_S_i:
	.zero		21504


//--------------------- .nv.shared.reserved.0     --------------------------
	.section	.nv.shared.reserved.0,"aw",@nobits
	.weak		__nv_reservedSMEM_offset_0_alias
	.size		__nv_reservedSMEM_offset_0_alias, 0, 64
	.other		__nv_reservedSMEM_offset_0_alias,@"STO_CUDA_RESERVED_SHARED STV_DEFAULT"
__nv_reservedSMEM_offset_0_alias:
	.zero		0
	.zero		64


//--------------------- .nv.constant0._Z13matrixMulCUDAPfS_S_i --------------------------
	.section	.nv.constant0._Z13matrixMulCUDAPfS_S_i,"a",@progbits
	.sectionflags	@""
	.align	4
.nv.constant0._Z13matrixMulCUDAPfS_S_i:
	.zero		924


//--------------------- SYMBOLS --------------------------

	.type		.nv.reservedSmem.offset0,@object
	.size		.nv.reservedSmem.offset0,0x4
	.type		.nv.reservedSmem.cap,@object
	.size		.nv.reservedSmem.cap,0x4
